//
// Generated by NVIDIA NVVM Compiler
//
// Compiler Build ID: CL-36424714
// Cuda compilation tools, release 13.0, V13.0.88
// Based on NVVM 20.0.0
//

.version 9.0
.target sm_100
.address_size 64

	// .globl	_Z23parallelRGBToHSV_kernelPhS_

.visible .entry _Z23parallelRGBToHSV_kernelPhS_(
	.param .u64 .ptr .align 1 _Z23parallelRGBToHSV_kernelPhS__param_0,
	.param .u64 .ptr .align 1 _Z23parallelRGBToHSV_kernelPhS__param_1
)
{
	.reg .b16 	%rs<2>;
	.reg .b32 	%r<14>;
	.reg .b64 	%rd<8>;

	ld.param.u64 	%rd1, [_Z23parallelRGBToHSV_kernelPhS__param_0];
	ld.param.u64 	%rd2, [_Z23parallelRGBToHSV_kernelPhS__param_1];
	cvta.to.global.u64 	%rd3, %rd2;
	cvta.to.global.u64 	%rd4, %rd1;
	mov.u32 	%r1, %ctaid.x;
	mov.u32 	%r2, %ntid.x;
	mov.u32 	%r3, %tid.x;
	mad.lo.s32 	%r4, %r1, %r2, %r3;
	mov.u32 	%r5, %ctaid.y;
	mov.u32 	%r6, %ntid.y;
	mov.u32 	%r7, %tid.y;
	mad.lo.s32 	%r8, %r5, %r6, %r7;
	mov.u32 	%r9, %nctaid.x;
	mul.lo.s32 	%r10, %r9, %r2;
	mul.lo.s32 	%r11, %r10, %r8;
	mul.lo.s32 	%r12, %r11, %r4;
	mul.lo.s32 	%r13, %r12, 3;
	cvt.s64.s32 	%rd5, %r13;
	add.s64 	%rd6, %rd4, %rd5;
	ld.global.u8 	%rs1, [%rd6];
	add.s64 	%rd7, %rd3, %rd5;
	st.global.u8 	[%rd7], %rs1;
	ret;

}


// ===== COMPILED SASS (sm_100) =====

	.target	sm_100

	.elftype	@"ET_EXEC"


//--------------------- .note.nv.tkinfo           --------------------------
	.section	.note.nv.tkinfo,"",@"SHT_NOTE"
	.sectionflags	@"SHF_NOTE_NV_TKINFO"
	.tkinfo
        /*0018*/ 	.word	0x00000002
        /*0030*/ 	.string	""
        /*0030*/ 	.string	"ptxas"
        /*0030*/ 	.string	"Cuda compilation tools, release 13.0, V13.0.88"
        /*0030*/ 	.string	"Build cuda_13.0.r13.0/compiler.36424714_0"
        /*0030*/ 	.string	"-arch sm_100 -m 64 "



//--------------------- .note.nv.cuinfo           --------------------------
	.section	.note.nv.cuinfo,"",@"SHT_NOTE"
	.sectionflags	@"SHF_NOTE_NV_CUINFO"
        /*0018*/ 	.short	0x0002
        /*001a*/ 	.short	0x0064
        /*001c*/ 	.short	0x0082
	.zero		2


//--------------------- .nv.info                  --------------------------
	.section	.nv.info,"",@"SHT_CUDA_INFO"
	.align	4


	//----- nvinfo : EIATTR_REGCOUNT
	.align		4
        /*0000*/ 	.byte	0x04, 0x2f
        /*0002*/ 	.short	(.L_1 - .L_0)
	.align		4
.L_0:
        /*0004*/ 	.word	index@(_Z23parallelRGBToHSV_kernelPhS_)
        /*0008*/ 	.word	0x00000008


	//----- nvinfo : EIATTR_FRAME_SIZE
	.align		4
.L_1:
        /*000c*/ 	.byte	0x04, 0x11
        /*000e*/ 	.short	(.L_3 - .L_2)
	.align		4
.L_2:
        /*0010*/ 	.word	index@(_Z23parallelRGBToHSV_kernelPhS_)
        /*0014*/ 	.word	0x00000000


	//----- nvinfo : EIATTR_MIN_STACK_SIZE
	.align		4
.L_3:
        /*0018*/ 	.byte	0x04, 0x12
        /*001a*/ 	.short	(.L_5 - .L_4)
	.align		4
.L_4:
        /*001c*/ 	.word	index@(_Z23parallelRGBToHSV_kernelPhS_)
        /*0020*/ 	.word	0x00000000
.L_5:


//--------------------- .nv.compat                --------------------------
	.section	.nv.compat,"",@"SHT_CUDA_COMPAT_INFO"
	.align	4
        /*0000*/ 	.byte	0x02, 0x09, 0x00, 0x00, 0x02, 0x02, 0x01, 0x00, 0x02, 0x05, 0x05, 0x00, 0x03, 0x07, 0x01, 0x01
        /*0010*/ 	.byte	0x02, 0x03, 0x00, 0x00, 0x02, 0x06, 0x01, 0x00, 0x04, 0x0b, 0x08, 0x00, 0x09, 0x00, 0x00, 0x00
        /*0020*/ 	.byte	0x00, 0x00, 0x00, 0x00


//--------------------- .nv.info._Z23parallelRGBToHSV_kernelPhS_ --------------------------
	.section	.nv.info._Z23parallelRGBToHSV_kernelPhS_,"",@"SHT_CUDA_INFO"
	.sectionflags	@""
	.align	4


	//----- nvinfo : EIATTR_CUDA_API_VERSION
	.align		4
        /*0000*/ 	.byte	0x04, 0x37
        /*0002*/ 	.short	(.L_7 - .L_6)
.L_6:
        /*0004*/ 	.word	0x00000082


	//----- nvinfo : EIATTR_KPARAM_INFO
	.align		4
.L_7:
        /*0008*/ 	.byte	0x04, 0x17
        /*000a*/ 	.short	(.L_9 - .L_8)
.L_8:
        /*000c*/ 	.word	0x00000000
        /*0010*/ 	.short	0x0001
        /*0012*/ 	.short	0x0008
        /*0014*/ 	.byte	0x00, 0xf5, 0x21, 0x00


	//----- nvinfo : EIATTR_KPARAM_INFO
	.align		4
.L_9:
        /*0018*/ 	.byte	0x04, 0x17
        /*001a*/ 	.short	(.L_11 - .L_10)
.L_10:
        /*001c*/ 	.word	0x00000000
        /*0020*/ 	.short	0x0000
        /*0022*/ 	.short	0x0000
        /*0024*/ 	.byte	0x00, 0xf5, 0x21, 0x00


	//----- nvinfo : EIATTR_SPARSE_MMA_MASK
	.align		4
.L_11:
        /*0028*/ 	.byte	0x03, 0x50
        /*002a*/ 	.short	0x0000


	//----- nvinfo : EIATTR_MAXREG_COUNT
	.align		4
        /*002c*/ 	.byte	0x03, 0x1b
        /*002e*/ 	.short	0x00ff


	//----- nvinfo : EIATTR_MERCURY_ISA_VERSION
	.align		4
        /*0030*/ 	.byte	0x03, 0x5f
        /*0032*/ 	.short	0x0101


	//----- nvinfo : EIATTR_VRC_CTA_INIT_COUNT
	.align		4
        /*0034*/ 	.byte	0x02, 0x4a
	.zero		1
	.zero		1


	//----- nvinfo : EIATTR_EXIT_INSTR_OFFSETS
	.align		4
        /*0038*/ 	.byte	0x04, 0x1c
        /*003a*/ 	.short	(.L_13 - .L_12)


	//   ....[0]....
.L_12:
        /*003c*/ 	.word	0x00000170


	//----- nvinfo : EIATTR_CBANK_PARAM_SIZE
	.align		4
.L_13:
        /*0040*/ 	.byte	0x03, 0x19
        /*0042*/ 	.short	0x0010


	//----- nvinfo : EIATTR_PARAM_CBANK
	.align		4
        /*0044*/ 	.byte	0x04, 0x0a
        /*0046*/ 	.short	(.L_15 - .L_14)
	.align		4
.L_14:
        /*0048*/ 	.word	index@(.nv.constant0._Z23parallelRGBToHSV_kernelPhS_)
        /*004c*/ 	.short	0x0380
        /*004e*/ 	.short	0x0010


	//----- nvinfo : EIATTR_SW_WAR
	.align		4
.L_15:
        /*0050*/ 	.byte	0x04, 0x36
        /*0052*/ 	.short	(.L_17 - .L_16)
.L_16:
        /*0054*/ 	.word	0x00000008
.L_17:


//--------------------- .nv.callgraph             --------------------------
	.section	.nv.callgraph,"",@"SHT_CUDA_CALLGRAPH"
	.align	4
	.sectionentsize	8
	.align		4
        /*0000*/ 	.word	0x00000000
	.align		4
        /*0004*/ 	.word	0xffffffff
	.align		4
        /*0008*/ 	.word	0x00000000
	.align		4
        /*000c*/ 	.word	0xfffffffe
	.align		4
        /*0010*/ 	.word	0x00000000
	.align		4
        /*0014*/ 	.word	0xfffffffd
	.align		4
        /*0018*/ 	.word	0x00000000
	.align		4
        /*001c*/ 	.word	0xfffffffc


//--------------------- .text._Z23parallelRGBToHSV_kernelPhS_ --------------------------
	.section	.text._Z23parallelRGBToHSV_kernelPhS_,"ax",@progbits
	.align	128
        .global         _Z23parallelRGBToHSV_kernelPhS_
        .type           _Z23parallelRGBToHSV_kernelPhS_,@function
        .size           _Z23parallelRGBToHSV_kernelPhS_,(.L_x_1 - _Z23parallelRGBToHSV_kernelPhS_)
        .other          _Z23parallelRGBToHSV_kernelPhS_,@"STO_CUDA_ENTRY STV_DEFAULT"
_Z23parallelRGBToHSV_kernelPhS_:
.text._Z23parallelRGBToHSV_kernelPhS_:
[----:B------:R-:W-:Y:S01]  /*0000*/  LDC R1, c[0x0][0x37c] ;  /* 0x0000df00ff017b82 */ /* 0x000fe20000000800 */
[----:B------:R-:W0:Y:S07]  /*0010*/  S2R R3, SR_TID.Y ;  /* 0x0000000000037919 */ /* 0x000e2e0000002200 */
[----:B------:R-:W1:Y:S01]  /*0020*/  LDC R0, c[0x0][0x360] ;  /* 0x0000d800ff007b82 */ /* 0x000e620000000800 */
[----:B------:R-:W2:Y:S01]  /*0030*/  LDCU.128 UR8, c[0x0][0x380] ;  /* 0x00007000ff0877ac */ /* 0x000ea20008000c00 */
[----:B------:R-:W3:Y:S06]  /*0040*/  S2R R5, SR_TID.X ;  /* 0x0000000000057919 */ /* 0x000eec0000002100 */
[----:B------:R-:W0:Y:S08]  /*0050*/  S2UR UR5, SR_CTAID.Y ;  /* 0x00000000000579c3 */ /* 0x000e300000002600 */
[----:B------:R-:W0:Y:S01]  /*0060*/  LDC R2, c[0x0][0x364] ;  /* 0x0000d900ff027b82 */ /* 0x000e220000000800 */
[----:B------:R-:W1:Y:S07]  /*0070*/  LDCU UR6, c[0x0][0x370] ;  /* 0x00006e00ff0677ac */ /* 0x000e6e0008000800 */
[----:B------:R-:W3:Y:S01]  /*0080*/  S2UR UR4, SR_CTAID.X ;  /* 0x00000000000479c3 */ /* 0x000ee20000002500 */
[----:B0-----:R-:W-:-:S02]  /*0090*/  IMAD R2, R2, UR5, R3 ;  /* 0x0000000502027c24 */ /* 0x001fc4000f8e0203 */
[----:B-1----:R-:W-:-:S04]  /*00a0*/  IMAD R3, R0, UR6, RZ ;  /* 0x0000000600037c24 */ /* 0x002fc8000f8e02ff */
[----:B------:R-:W-:Y:S02]  /*00b0*/  IMAD R3, R2, R3, RZ ;  /* 0x0000000302037224 */ /* 0x000fe400078e02ff */
[----:B---3--:R-:W-:Y:S01]  /*00c0*/  IMAD R0, R0, UR4, R5 ;  /* 0x0000000400007c24 */ /* 0x008fe2000f8e0205 */
[----:B------:R-:W0:Y:S03]  /*00d0*/  LDCU.64 UR4, c[0x0][0x358] ;  /* 0x00006b00ff0477ac */ /* 0x000e260008000a00 */
[----:B------:R-:W-:-:S04]  /*00e0*/  IMAD R0, R0, R3, RZ ;  /* 0x0000000300007224 */ /* 0x000fc800078e02ff */
[----:B------:R-:W-:-:S05]  /*00f0*/  IMAD R0, R0, 0x3, RZ ;  /* 0x0000000300007824 */ /* 0x000fca00078e02ff */
[----:B--2---:R-:W-:Y:S02]  /*0100*/  IADD3 R2, P0, PT, R0, UR8, RZ ;  /* 0x0000000800027c10 */ /* 0x004fe4000ff1e0ff */
[----:B------:R-:W-:-:S04]  /*0110*/  SHF.R.S32.HI R5, RZ, 0x1f, R0 ;  /* 0x0000001fff057819 */ /* 0x000fc80000011400 */
[----:B------:R-:W-:-:S06]  /*0120*/  IADD3.X R3, PT, PT, R5, UR9, RZ, P0, !PT ;  /* 0x0000000905037c10 */ /* 0x000fcc00087fe4ff */
[----:B0-----:R-:W2:Y:S01]  /*0130*/  LDG.E.U8 R3, desc[UR4][R2.64] ;  /* 0x0000000402037981 */ /* 0x001ea2000c1e1100 */
[----:B------:R-:W-:-:S04]  /*0140*/  IADD3 R4, P0, PT, R0, UR10, RZ ;  /* 0x0000000a00047c10 */ /* 0x000fc8000ff1e0ff */
[----:B------:R-:W-:-:S05]  /*0150*/  IADD3.X R5, PT, PT, R5, UR11, RZ, P0, !PT ;  /* 0x0000000b05057c10 */ /* 0x000fca00087fe4ff */
[----:B--2---:R-:W-:Y:S01]  /*0160*/  STG.E.U8 desc[UR4][R4.64], R3 ;  /* 0x0000000304007986 */ /* 0x004fe2000c101104 */
[----:B------:R-:W-:Y:S05]  /*0170*/  EXIT ;  /* 0x000000000000794d */ /* 0x000fea0003800000 */
.L_x_0:
[----:B------:R-:W-:-:S00]  /*0180*/  BRA `(.L_x_0) ;  /* 0xfffffffc00fc7947 */ /* 0x000fc0000383ffff */
[----:B------:R-:W-:-:S00]  /*0190*/  NOP ;  /* 0x0000000000007918 */ /* 0x000fc00000000000 */
        /* <DEDUP_REMOVED lines=14> */
.L_x_1:


//--------------------- .nv.shared.reserved.0     --------------------------
	.section	.nv.shared.reserved.0,"aw",@nobits
	.weak		__nv_reservedSMEM_offset_0_alias
	.size		__nv_reservedSMEM_offset_0_alias, 0, 64
	.other		__nv_reservedSMEM_offset_0_alias,@"STO_CUDA_RESERVED_SHARED STV_DEFAULT"
__nv_reservedSMEM_offset_0_alias:
	.zero		0
	.zero		64


//--------------------- .nv.constant0._Z23parallelRGBToHSV_kernelPhS_ --------------------------
	.section	.nv.constant0._Z23parallelRGBToHSV_kernelPhS_,"a",@progbits
	.sectionflags	@""
	.align	4
.nv.constant0._Z23parallelRGBToHSV_kernelPhS_:
	.zero		912


//--------------------- SYMBOLS --------------------------

	.type		.nv.reservedSmem.offset0,@object
	.size		.nv.reservedSmem.offset0,0x4
